//
// Generated by NVIDIA NVVM Compiler
//
// Compiler Build ID: CL-36424714
// Cuda compilation tools, release 13.0, V13.0.88
// Based on NVVM 20.0.0
//

.version 9.0
.target sm_100
.address_size 64

	// .globl	_Z6linalgPiS_S_S_

.visible .entry _Z6linalgPiS_S_S_(
	.param .u64 .ptr .align 1 _Z6linalgPiS_S_S__param_0,
	.param .u64 .ptr .align 1 _Z6linalgPiS_S_S__param_1,
	.param .u64 .ptr .align 1 _Z6linalgPiS_S_S__param_2,
	.param .u64 .ptr .align 1 _Z6linalgPiS_S_S__param_3
)
{
	.reg .pred 	%p<2>;
	.reg .b32 	%r<22>;
	.reg .b64 	%rd<12>;

	ld.param.u64 	%rd1, [_Z6linalgPiS_S_S__param_0];
	ld.param.u64 	%rd2, [_Z6linalgPiS_S_S__param_1];
	ld.param.u64 	%rd3, [_Z6linalgPiS_S_S__param_2];
	ld.param.u64 	%rd4, [_Z6linalgPiS_S_S__param_3];
	cvta.to.global.u64 	%rd5, %rd4;
	mov.u32 	%r2, %ctaid.x;
	mov.u32 	%r3, %nctaid.x;
	mov.u32 	%r4, %ctaid.y;
	mov.u32 	%r5, %nctaid.y;
	mov.u32 	%r6, %ctaid.z;
	mad.lo.s32 	%r7, %r6, %r5, %r4;
	mad.lo.s32 	%r8, %r7, %r3, %r2;
	mov.u32 	%r9, %ntid.x;
	mov.u32 	%r10, %ntid.y;
	mov.u32 	%r11, %ntid.z;
	mov.u32 	%r12, %tid.z;
	mov.u32 	%r13, %tid.y;
	mov.u32 	%r14, %tid.x;
	mad.lo.s32 	%r15, %r8, %r11, %r12;
	mad.lo.s32 	%r16, %r15, %r10, %r13;
	mad.lo.s32 	%r1, %r16, %r9, %r14;
	ld.global.u32 	%r17, [%rd5];
	setp.ge.s32 	%p1, %r1, %r17;
	@%p1 bra 	$L__BB0_2;
	cvta.to.global.u64 	%rd6, %rd3;
	cvta.to.global.u64 	%rd7, %rd1;
	cvta.to.global.u64 	%rd8, %rd2;
	ld.global.u32 	%r18, [%rd6];
	mul.wide.s32 	%rd9, %r1, 4;
	add.s64 	%rd10, %rd7, %rd9;
	ld.global.u32 	%r19, [%rd10];
	add.s64 	%rd11, %rd8, %rd9;
	ld.global.u32 	%r20, [%rd11];
	mad.lo.s32 	%r21, %r19, %r18, %r20;
	st.global.u32 	[%rd11], %r21;
$L__BB0_2:
	ret;

}


// ===== COMPILED SASS (sm_100) =====

	.target	sm_100

	.elftype	@"ET_EXEC"


//--------------------- .note.nv.tkinfo           --------------------------
	.section	.note.nv.tkinfo,"",@"SHT_NOTE"
	.sectionflags	@"SHF_NOTE_NV_TKINFO"
	.tkinfo
        /*0018*/ 	.word	0x00000002
        /*0030*/ 	.string	""
        /*0030*/ 	.string	"ptxas"
        /*0030*/ 	.string	"Cuda compilation tools, release 13.0, V13.0.88"
        /*0030*/ 	.string	"Build cuda_13.0.r13.0/compiler.36424714_0"
        /*0030*/ 	.string	"-arch sm_100 -m 64 "



//--------------------- .note.nv.cuinfo           --------------------------
	.section	.note.nv.cuinfo,"",@"SHT_NOTE"
	.sectionflags	@"SHF_NOTE_NV_CUINFO"
        /*0018*/ 	.short	0x0002
        /*001a*/ 	.short	0x0064
        /*001c*/ 	.short	0x0082
	.zero		2


//--------------------- .nv.info                  --------------------------
	.section	.nv.info,"",@"SHT_CUDA_INFO"
	.align	4


	//----- nvinfo : EIATTR_REGCOUNT
	.align		4
        /*0000*/ 	.byte	0x04, 0x2f
        /*0002*/ 	.short	(.L_1 - .L_0)
	.align		4
.L_0:
        /*0004*/ 	.word	index@(_Z6linalgPiS_S_S_)
        /*0008*/ 	.word	0x0000000c


	//----- nvinfo : EIATTR_FRAME_SIZE
	.align		4
.L_1:
        /*000c*/ 	.byte	0x04, 0x11
        /*000e*/ 	.short	(.L_3 - .L_2)
	.align		4
.L_2:
        /*0010*/ 	.word	index@(_Z6linalgPiS_S_S_)
        /*0014*/ 	.word	0x00000000


	//----- nvinfo : EIATTR_MIN_STACK_SIZE
	.align		4
.L_3:
        /*0018*/ 	.byte	0x04, 0x12
        /*001a*/ 	.short	(.L_5 - .L_4)
	.align		4
.L_4:
        /*001c*/ 	.word	index@(_Z6linalgPiS_S_S_)
        /*0020*/ 	.word	0x00000000
.L_5:


//--------------------- .nv.compat                --------------------------
	.section	.nv.compat,"",@"SHT_CUDA_COMPAT_INFO"
	.align	4
        /*0000*/ 	.byte	0x02, 0x09, 0x00, 0x00, 0x02, 0x02, 0x01, 0x00, 0x02, 0x05, 0x05, 0x00, 0x03, 0x07, 0x01, 0x01
        /*0010*/ 	.byte	0x02, 0x03, 0x00, 0x00, 0x02, 0x06, 0x01, 0x00, 0x04, 0x0b, 0x08, 0x00, 0x09, 0x00, 0x00, 0x00
        /*0020*/ 	.byte	0x00, 0x00, 0x00, 0x00


//--------------------- .nv.info._Z6linalgPiS_S_S_ --------------------------
	.section	.nv.info._Z6linalgPiS_S_S_,"",@"SHT_CUDA_INFO"
	.sectionflags	@""
	.align	4


	//----- nvinfo : EIATTR_CUDA_API_VERSION
	.align		4
        /*0000*/ 	.byte	0x04, 0x37
        /*0002*/ 	.short	(.L_7 - .L_6)
.L_6:
        /*0004*/ 	.word	0x00000082


	//----- nvinfo : EIATTR_KPARAM_INFO
	.align		4
.L_7:
        /*0008*/ 	.byte	0x04, 0x17
        /*000a*/ 	.short	(.L_9 - .L_8)
.L_8:
        /*000c*/ 	.word	0x00000000
        /*0010*/ 	.short	0x0003
        /*0012*/ 	.short	0x0018
        /*0014*/ 	.byte	0x00, 0xf5, 0x21, 0x00


	//----- nvinfo : EIATTR_KPARAM_INFO
	.align		4
.L_9:
        /*0018*/ 	.byte	0x04, 0x17
        /*001a*/ 	.short	(.L_11 - .L_10)
.L_10:
        /*001c*/ 	.word	0x00000000
        /*0020*/ 	.short	0x0002
        /*0022*/ 	.short	0x0010
        /*0024*/ 	.byte	0x00, 0xf5, 0x21, 0x00


	//----- nvinfo : EIATTR_KPARAM_INFO
	.align		4
.L_11:
        /*0028*/ 	.byte	0x04, 0x17
        /*002a*/ 	.short	(.L_13 - .L_12)
.L_12:
        /*002c*/ 	.word	0x00000000
        /*0030*/ 	.short	0x0001
        /*0032*/ 	.short	0x0008
        /*0034*/ 	.byte	0x00, 0xf5, 0x21, 0x00


	//----- nvinfo : EIATTR_KPARAM_INFO
	.align		4
.L_13:
        /*0038*/ 	.byte	0x04, 0x17
        /*003a*/ 	.short	(.L_15 - .L_14)
.L_14:
        /*003c*/ 	.word	0x00000000
        /*0040*/ 	.short	0x0000
        /*0042*/ 	.short	0x0000
        /*0044*/ 	.byte	0x00, 0xf5, 0x21, 0x00


	//----- nvinfo : EIATTR_SPARSE_MMA_MASK
	.align		4
.L_15:
        /*0048*/ 	.byte	0x03, 0x50
        /*004a*/ 	.short	0x0000


	//----- nvinfo : EIATTR_MAXREG_COUNT
	.align		4
        /*004c*/ 	.byte	0x03, 0x1b
        /*004e*/ 	.short	0x00ff


	//----- nvinfo : EIATTR_MERCURY_ISA_VERSION
	.align		4
        /*0050*/ 	.byte	0x03, 0x5f
        /*0052*/ 	.short	0x0101


	//----- nvinfo : EIATTR_VRC_CTA_INIT_COUNT
	.align		4
        /*0054*/ 	.byte	0x02, 0x4a
	.zero		1
	.zero		1


	//----- nvinfo : EIATTR_EXIT_INSTR_OFFSETS
	.align		4
        /*0058*/ 	.byte	0x04, 0x1c
        /*005a*/ 	.short	(.L_17 - .L_16)


	//   ....[0]....
.L_16:
        /*005c*/ 	.word	0x00000150


	//   ....[1]....
        /*0060*/ 	.word	0x00000200


	//----- nvinfo : EIATTR_CBANK_PARAM_SIZE
	.align		4
.L_17:
        /*0064*/ 	.byte	0x03, 0x19
        /*0066*/ 	.short	0x0020


	//----- nvinfo : EIATTR_PARAM_CBANK
	.align		4
        /*0068*/ 	.byte	0x04, 0x0a
        /*006a*/ 	.short	(.L_19 - .L_18)
	.align		4
.L_18:
        /*006c*/ 	.word	index@(.nv.constant0._Z6linalgPiS_S_S_)
        /*0070*/ 	.short	0x0380
        /*0072*/ 	.short	0x0020


	//----- nvinfo : EIATTR_SW_WAR
	.align		4
.L_19:
        /*0074*/ 	.byte	0x04, 0x36
        /*0076*/ 	.short	(.L_21 - .L_20)
.L_20:
        /*0078*/ 	.word	0x00000008
.L_21:


//--------------------- .nv.callgraph             --------------------------
	.section	.nv.callgraph,"",@"SHT_CUDA_CALLGRAPH"
	.align	4
	.sectionentsize	8
	.align		4
        /*0000*/ 	.word	0x00000000
	.align		4
        /*0004*/ 	.word	0xffffffff
	.align		4
        /*0008*/ 	.word	0x00000000
	.align		4
        /*000c*/ 	.word	0xfffffffe
	.align		4
        /*0010*/ 	.word	0x00000000
	.align		4
        /*0014*/ 	.word	0xfffffffd
	.align		4
        /*0018*/ 	.word	0x00000000
	.align		4
        /*001c*/ 	.word	0xfffffffc


//--------------------- .text._Z6linalgPiS_S_S_   --------------------------
	.section	.text._Z6linalgPiS_S_S_,"ax",@progbits
	.align	128
        .global         _Z6linalgPiS_S_S_
        .type           _Z6linalgPiS_S_S_,@function
        .size           _Z6linalgPiS_S_S_,(.L_x_1 - _Z6linalgPiS_S_S_)
        .other          _Z6linalgPiS_S_S_,@"STO_CUDA_ENTRY STV_DEFAULT"
_Z6linalgPiS_S_S_:
.text._Z6linalgPiS_S_S_:
[----:B------:R-:W-:Y:S08]  /*0000*/  LDC R1, c[0x0][0x37c] ;  /* 0x0000df00ff017b82 */ /* 0x000ff00000000800 */
[----:B------:R-:W0:Y:S01]  /*0010*/  LDC.64 R2, c[0x0][0x398] ;  /* 0x0000e600ff027b82 */ /* 0x000e220000000a00 */
[----:B------:R-:W0:Y:S02]  /*0020*/  LDCU.64 UR10, c[0x0][0x358] ;  /* 0x00006b00ff0a77ac */ /* 0x000e240008000a00 */
[----:B0-----:R-:W2:Y:S05]  /*0030*/  LDG.E R2, desc[UR10][R2.64] ;  /* 0x0000000a02027981 */ /* 0x001eaa000c1e1900 */
[----:B------:R-:W-:Y:S01]  /*0040*/  S2UR UR4, SR_CTAID.Y ;  /* 0x00000000000479c3 */ /* 0x000fe20000002600 */
[----:B------:R-:W0:Y:S01]  /*0050*/  LDCU UR6, c[0x0][0x370] ;  /* 0x00006e00ff0677ac */ /* 0x000e220008000800 */
[----:B------:R-:W1:Y:S01]  /*0060*/  S2R R5, SR_TID.Z ;  /* 0x0000000000057919 */ /* 0x000e620000002300 */
[----:B------:R-:W3:Y:S01]  /*0070*/  LDCU UR7, c[0x0][0x374] ;  /* 0x00006e80ff0777ac */ /* 0x000ee20008000800 */
[----:B------:R-:W4:Y:S04]  /*0080*/  S2R R7, SR_TID.Y ;  /* 0x0000000000077919 */ /* 0x000f280000002200 */
[----:B------:R-:W3:Y:S01]  /*0090*/  S2UR UR8, SR_CTAID.Z ;  /* 0x00000000000879c3 */ /* 0x000ee20000002700 */
[----:B------:R-:W5:Y:S01]  /*00a0*/  LDCU UR9, c[0x0][0x360] ;  /* 0x00006c00ff0977ac */ /* 0x000f620008000800 */
[----:B------:R-:W5:Y:S01]  /*00b0*/  S2R R9, SR_TID.X ;  /* 0x0000000000097919 */ /* 0x000f620000002100 */
[----:B------:R-:W4:Y:S05]  /*00c0*/  LDCU UR12, c[0x0][0x364] ;  /* 0x00006c80ff0c77ac */ /* 0x000f2a0008000800 */
[----:B------:R-:W0:Y:S08]  /*00d0*/  S2UR UR5, SR_CTAID.X ;  /* 0x00000000000579c3 */ /* 0x000e300000002500 */
[----:B------:R-:W1:Y:S01]  /*00e0*/  LDC R0, c[0x0][0x368] ;  /* 0x0000da00ff007b82 */ /* 0x000e620000000800 */
[----:B---3--:R-:W-:-:S04]  /*00f0*/  UIMAD UR4, UR7, UR8, UR4 ;  /* 0x00000008070472a4 */ /* 0x008fc8000f8e0204 */
[----:B0-----:R-:W-:-:S06]  /*0100*/  UIMAD UR4, UR4, UR6, UR5 ;  /* 0x00000006040472a4 */ /* 0x001fcc000f8e0205 */
[----:B-1----:R-:W-:-:S04]  /*0110*/  IMAD R0, R0, UR4, R5 ;  /* 0x0000000400007c24 */ /* 0x002fc8000f8e0205 */
[----:B----4-:R-:W-:-:S04]  /*0120*/  IMAD R0, R0, UR12, R7 ;  /* 0x0000000c00007c24 */ /* 0x010fc8000f8e0207 */
[----:B-----5:R-:W-:-:S05]  /*0130*/  IMAD R9, R0, UR9, R9 ;  /* 0x0000000900097c24 */ /* 0x020fca000f8e0209 */
[----:B--2---:R-:W-:-:S13]  /*0140*/  ISETP.GE.AND P0, PT, R9, R2, PT ;  /* 0x000000020900720c */ /* 0x004fda0003f06270 */
[----:B------:R-:W-:Y:S05]  /*0150*/  @P0 EXIT ;  /* 0x000000000000094d */ /* 0x000fea0003800000 */
[----:B------:R-:W0:Y:S08]  /*0160*/  LDC.64 R4, c[0x0][0x380] ;  /* 0x0000e000ff047b82 */ /* 0x000e300000000a00 */
[----:B------:R-:W1:Y:S08]  /*0170*/  LDC.64 R6, c[0x0][0x388] ;  /* 0x0000e200ff067b82 */ /* 0x000e700000000a00 */
[----:B------:R-:W2:Y:S01]  /*0180*/  LDC.64 R2, c[0x0][0x390] ;  /* 0x0000e400ff027b82 */ /* 0x000ea20000000a00 */
[----:B0-----:R-:W-:-:S06]  /*0190*/  IMAD.WIDE R4, R9, 0x4, R4 ;  /* 0x0000000409047825 */ /* 0x001fcc00078e0204 */
[----:B------:R-:W3:Y:S01]  /*01a0*/  LDG.E R5, desc[UR10][R4.64] ;  /* 0x0000000a04057981 */ /* 0x000ee2000c1e1900 */
[----:B-1----:R-:W-:-:S05]  /*01b0*/  IMAD.WIDE R6, R9, 0x4, R6 ;  /* 0x0000000409067825 */ /* 0x002fca00078e0206 */
[----:B------:R-:W3:Y:S04]  /*01c0*/  LDG.E R0, desc[UR10][R6.64] ;  /* 0x0000000a06007981 */ /* 0x000ee8000c1e1900 */
[----:B--2---:R-:W3:Y:S02]  /*01d0*/  LDG.E R2, desc[UR10][R2.64] ;  /* 0x0000000a02027981 */ /* 0x004ee4000c1e1900 */
[----:B---3--:R-:W-:-:S05]  /*01e0*/  IMAD R9, R2, R5, R0 ;  /* 0x0000000502097224 */ /* 0x008fca00078e0200 */
[----:B------:R-:W-:Y:S01]  /*01f0*/  STG.E desc[UR10][R6.64], R9 ;  /* 0x0000000906007986 */ /* 0x000fe2000c10190a */
[----:B------:R-:W-:Y:S05]  /*0200*/  EXIT ;  /* 0x000000000000794d */ /* 0x000fea0003800000 */
.L_x_0:
[----:B------:R-:W-:-:S00]  /*0210*/  BRA `(.L_x_0) ;  /* 0xfffffffc00fc7947 */ /* 0x000fc0000383ffff */
[----:B------:R-:W-:-:S00]  /*0220*/  NOP ;  /* 0x0000000000007918 */ /* 0x000fc00000000000 */
        /* <DEDUP_REMOVED lines=13> */
.L_x_1:


//--------------------- .nv.shared.reserved.0     --------------------------
	.section	.nv.shared.reserved.0,"aw",@nobits
	.weak		__nv_reservedSMEM_offset_0_alias
	.size		__nv_reservedSMEM_offset_0_alias, 0, 64
	.other		__nv_reservedSMEM_offset_0_alias,@"STO_CUDA_RESERVED_SHARED STV_DEFAULT"
__nv_reservedSMEM_offset_0_alias:
	.zero		0
	.zero		64


//--------------------- .nv.constant0._Z6linalgPiS_S_S_ --------------------------
	.section	.nv.constant0._Z6linalgPiS_S_S_,"a",@progbits
	.sectionflags	@""
	.align	4
.nv.constant0._Z6linalgPiS_S_S_:
	.zero		928


//--------------------- SYMBOLS --------------------------

	.type		.nv.reservedSmem.offset0,@object
	.size		.nv.reservedSmem.offset0,0x4
